//
// Generated by NVIDIA NVVM Compiler
//
// Compiler Build ID: CL-36424714
// Cuda compilation tools, release 13.0, V13.0.88
// Based on NVVM 20.0.0
//

.version 9.0
.target sm_100
.address_size 64

	// .globl	_Z11axpy_kernelifPfS_

.visible .entry _Z11axpy_kernelifPfS_(
	.param .u32 _Z11axpy_kernelifPfS__param_0,
	.param .f32 _Z11axpy_kernelifPfS__param_1,
	.param .u64 .ptr .align 1 _Z11axpy_kernelifPfS__param_2,
	.param .u64 .ptr .align 1 _Z11axpy_kernelifPfS__param_3
)
{
	.reg .pred 	%p<2>;
	.reg .b32 	%r<6>;
	.reg .b32 	%f<5>;
	.reg .b64 	%rd<8>;

	ld.param.u32 	%r2, [_Z11axpy_kernelifPfS__param_0];
	ld.param.f32 	%f1, [_Z11axpy_kernelifPfS__param_1];
	ld.param.u64 	%rd1, [_Z11axpy_kernelifPfS__param_2];
	ld.param.u64 	%rd2, [_Z11axpy_kernelifPfS__param_3];
	mov.u32 	%r3, %ctaid.x;
	mov.u32 	%r4, %ntid.x;
	mov.u32 	%r5, %tid.x;
	mad.lo.s32 	%r1, %r3, %r4, %r5;
	setp.ge.s32 	%p1, %r1, %r2;
	@%p1 bra 	$L__BB0_2;
	cvta.to.global.u64 	%rd3, %rd1;
	cvta.to.global.u64 	%rd4, %rd2;
	mul.wide.s32 	%rd5, %r1, 4;
	add.s64 	%rd6, %rd3, %rd5;
	ld.global.f32 	%f2, [%rd6];
	add.s64 	%rd7, %rd4, %rd5;
	ld.global.f32 	%f3, [%rd7];
	fma.rn.f32 	%f4, %f1, %f2, %f3;
	st.global.f32 	[%rd7], %f4;
$L__BB0_2:
	ret;

}


// ===== COMPILED SASS (sm_100) =====

	.target	sm_100

	.elftype	@"ET_EXEC"


//--------------------- .note.nv.tkinfo           --------------------------
	.section	.note.nv.tkinfo,"",@"SHT_NOTE"
	.sectionflags	@"SHF_NOTE_NV_TKINFO"
	.tkinfo
        /*0018*/ 	.word	0x00000002
        /*0030*/ 	.string	""
        /*0030*/ 	.string	"ptxas"
        /*0030*/ 	.string	"Cuda compilation tools, release 13.0, V13.0.88"
        /*0030*/ 	.string	"Build cuda_13.0.r13.0/compiler.36424714_0"
        /*0030*/ 	.string	"-arch sm_100 -m 64 "



//--------------------- .note.nv.cuinfo           --------------------------
	.section	.note.nv.cuinfo,"",@"SHT_NOTE"
	.sectionflags	@"SHF_NOTE_NV_CUINFO"
        /*0018*/ 	.short	0x0002
        /*001a*/ 	.short	0x0064
        /*001c*/ 	.short	0x0082
	.zero		2


//--------------------- .nv.info                  --------------------------
	.section	.nv.info,"",@"SHT_CUDA_INFO"
	.align	4


	//----- nvinfo : EIATTR_REGCOUNT
	.align		4
        /*0000*/ 	.byte	0x04, 0x2f
        /*0002*/ 	.short	(.L_1 - .L_0)
	.align		4
.L_0:
        /*0004*/ 	.word	index@(_Z11axpy_kernelifPfS_)
        /*0008*/ 	.word	0x0000000a


	//----- nvinfo : EIATTR_FRAME_SIZE
	.align		4
.L_1:
        /*000c*/ 	.byte	0x04, 0x11
        /*000e*/ 	.short	(.L_3 - .L_2)
	.align		4
.L_2:
        /*0010*/ 	.word	index@(_Z11axpy_kernelifPfS_)
        /*0014*/ 	.word	0x00000000


	//----- nvinfo : EIATTR_MIN_STACK_SIZE
	.align		4
.L_3:
        /*0018*/ 	.byte	0x04, 0x12
        /*001a*/ 	.short	(.L_5 - .L_4)
	.align		4
.L_4:
        /*001c*/ 	.word	index@(_Z11axpy_kernelifPfS_)
        /*0020*/ 	.word	0x00000000
.L_5:


//--------------------- .nv.compat                --------------------------
	.section	.nv.compat,"",@"SHT_CUDA_COMPAT_INFO"
	.align	4
        /*0000*/ 	.byte	0x02, 0x09, 0x00, 0x00, 0x02, 0x02, 0x01, 0x00, 0x02, 0x05, 0x05, 0x00, 0x03, 0x07, 0x01, 0x01
        /*0010*/ 	.byte	0x02, 0x03, 0x00, 0x00, 0x02, 0x06, 0x01, 0x00, 0x04, 0x0b, 0x08, 0x00, 0x09, 0x00, 0x00, 0x00
        /*0020*/ 	.byte	0x00, 0x00, 0x00, 0x00


//--------------------- .nv.info._Z11axpy_kernelifPfS_ --------------------------
	.section	.nv.info._Z11axpy_kernelifPfS_,"",@"SHT_CUDA_INFO"
	.sectionflags	@""
	.align	4


	//----- nvinfo : EIATTR_CUDA_API_VERSION
	.align		4
        /*0000*/ 	.byte	0x04, 0x37
        /*0002*/ 	.short	(.L_7 - .L_6)
.L_6:
        /*0004*/ 	.word	0x00000082


	//----- nvinfo : EIATTR_KPARAM_INFO
	.align		4
.L_7:
        /*0008*/ 	.byte	0x04, 0x17
        /*000a*/ 	.short	(.L_9 - .L_8)
.L_8:
        /*000c*/ 	.word	0x00000000
        /*0010*/ 	.short	0x0003
        /*0012*/ 	.short	0x0010
        /*0014*/ 	.byte	0x00, 0xf5, 0x21, 0x00


	//----- nvinfo : EIATTR_KPARAM_INFO
	.align		4
.L_9:
        /*0018*/ 	.byte	0x04, 0x17
        /*001a*/ 	.short	(.L_11 - .L_10)
.L_10:
        /*001c*/ 	.word	0x00000000
        /*0020*/ 	.short	0x0002
        /*0022*/ 	.short	0x0008
        /*0024*/ 	.byte	0x00, 0xf5, 0x21, 0x00


	//----- nvinfo : EIATTR_KPARAM_INFO
	.align		4
.L_11:
        /*0028*/ 	.byte	0x04, 0x17
        /*002a*/ 	.short	(.L_13 - .L_12)
.L_12:
        /*002c*/ 	.word	0x00000000
        /*0030*/ 	.short	0x0001
        /*0032*/ 	.short	0x0004
        /*0034*/ 	.byte	0x00, 0xf0, 0x11, 0x00


	//----- nvinfo : EIATTR_KPARAM_INFO
	.align		4
.L_13:
        /*0038*/ 	.byte	0x04, 0x17
        /*003a*/ 	.short	(.L_15 - .L_14)
.L_14:
        /*003c*/ 	.word	0x00000000
        /*0040*/ 	.short	0x0000
        /*0042*/ 	.short	0x0000
        /*0044*/ 	.byte	0x00, 0xf0, 0x11, 0x00


	//----- nvinfo : EIATTR_SPARSE_MMA_MASK
	.align		4
.L_15:
        /*0048*/ 	.byte	0x03, 0x50
        /*004a*/ 	.short	0x0000


	//----- nvinfo : EIATTR_MAXREG_COUNT
	.align		4
        /*004c*/ 	.byte	0x03, 0x1b
        /*004e*/ 	.short	0x00ff


	//----- nvinfo : EIATTR_MERCURY_ISA_VERSION
	.align		4
        /*0050*/ 	.byte	0x03, 0x5f
        /*0052*/ 	.short	0x0101


	//----- nvinfo : EIATTR_VRC_CTA_INIT_COUNT
	.align		4
        /*0054*/ 	.byte	0x02, 0x4a
	.zero		1
	.zero		1


	//----- nvinfo : EIATTR_EXIT_INSTR_OFFSETS
	.align		4
        /*0058*/ 	.byte	0x04, 0x1c
        /*005a*/ 	.short	(.L_17 - .L_16)


	//   ....[0]....
.L_16:
        /*005c*/ 	.word	0x00000070


	//   ....[1]....
        /*0060*/ 	.word	0x00000120


	//----- nvinfo : EIATTR_CBANK_PARAM_SIZE
	.align		4
.L_17:
        /*0064*/ 	.byte	0x03, 0x19
        /*0066*/ 	.short	0x0018


	//----- nvinfo : EIATTR_PARAM_CBANK
	.align		4
        /*0068*/ 	.byte	0x04, 0x0a
        /*006a*/ 	.short	(.L_19 - .L_18)
	.align		4
.L_18:
        /*006c*/ 	.word	index@(.nv.constant0._Z11axpy_kernelifPfS_)
        /*0070*/ 	.short	0x0380
        /*0072*/ 	.short	0x0018


	//----- nvinfo : EIATTR_SW_WAR
	.align		4
.L_19:
        /*0074*/ 	.byte	0x04, 0x36
        /*0076*/ 	.short	(.L_21 - .L_20)
.L_20:
        /*0078*/ 	.word	0x00000008
.L_21:


//--------------------- .nv.callgraph             --------------------------
	.section	.nv.callgraph,"",@"SHT_CUDA_CALLGRAPH"
	.align	4
	.sectionentsize	8
	.align		4
        /*0000*/ 	.word	0x00000000
	.align		4
        /*0004*/ 	.word	0xffffffff
	.align		4
        /*0008*/ 	.word	0x00000000
	.align		4
        /*000c*/ 	.word	0xfffffffe
	.align		4
        /*0010*/ 	.word	0x00000000
	.align		4
        /*0014*/ 	.word	0xfffffffd
	.align		4
        /*0018*/ 	.word	0x00000000
	.align		4
        /*001c*/ 	.word	0xfffffffc


//--------------------- .text._Z11axpy_kernelifPfS_ --------------------------
	.section	.text._Z11axpy_kernelifPfS_,"ax",@progbits
	.align	128
        .global         _Z11axpy_kernelifPfS_
        .type           _Z11axpy_kernelifPfS_,@function
        .size           _Z11axpy_kernelifPfS_,(.L_x_1 - _Z11axpy_kernelifPfS_)
        .other          _Z11axpy_kernelifPfS_,@"STO_CUDA_ENTRY STV_DEFAULT"
_Z11axpy_kernelifPfS_:
.text._Z11axpy_kernelifPfS_:
[----:B------:R-:W-:Y:S01]  /*0000*/  LDC R1, c[0x0][0x37c] ;  /* 0x0000df00ff017b82 */ /* 0x000fe20000000800 */
[----:B------:R-:W0:Y:S07]  /*0010*/  S2R R0, SR_TID.X ;  /* 0x0000000000007919 */ /* 0x000e2e0000002100 */
[----:B------:R-:W0:Y:S01]  /*0020*/  S2UR UR4, SR_CTAID.X ;  /* 0x00000000000479c3 */ /* 0x000e220000002500 */
[----:B------:R-:W1:Y:S07]  /*0030*/  LDCU UR5, c[0x0][0x380] ;  /* 0x00007000ff0577ac */ /* 0x000e6e0008000800 */
[----:B------:R-:W0:Y:S02]  /*0040*/  LDC R7, c[0x0][0x360] ;  /* 0x0000d800ff077b82 */ /* 0x000e240000000800 */
[----:B0-----:R-:W-:-:S05]  /*0050*/  IMAD R7, R7, UR4, R0 ;  /* 0x0000000407077c24 */ /* 0x001fca000f8e0200 */
[----:B-1----:R-:W-:-:S13]  /*0060*/  ISETP.GE.AND P0, PT, R7, UR5, PT ;  /* 0x0000000507007c0c */ /* 0x002fda000bf06270 */
[----:B------:R-:W-:Y:S05]  /*0070*/  @P0 EXIT ;  /* 0x000000000000094d */ /* 0x000fea0003800000 */
[----:B------:R-:W0:Y:S01]  /*0080*/  LDC.64 R2, c[0x0][0x388] ;  /* 0x0000e200ff027b82 */ /* 0x000e220000000a00 */
[----:B------:R-:W1:Y:S01]  /*0090*/  LDCU.64 UR4, c[0x0][0x358] ;  /* 0x00006b00ff0477ac */ /* 0x000e620008000a00 */
[----:B------:R-:W2:Y:S06]  /*00a0*/  LDCU UR6, c[0x0][0x384] ;  /* 0x00007080ff0677ac */ /* 0x000eac0008000800 */
[----:B------:R-:W3:Y:S01]  /*00b0*/  LDC.64 R4, c[0x0][0x390] ;  /* 0x0000e400ff047b82 */ /* 0x000ee20000000a00 */
[----:B0-----:R-:W-:-:S06]  /*00c0*/  IMAD.WIDE R2, R7, 0x4, R2 ;  /* 0x0000000407027825 */ /* 0x001fcc00078e0202 */
[----:B-1----:R-:W2:Y:S01]  /*00d0*/  LDG.E R2, desc[UR4][R2.64] ;  /* 0x0000000402027981 */ /* 0x002ea2000c1e1900 */
[----:B---3--:R-:W-:-:S05]  /*00e0*/  IMAD.WIDE R4, R7, 0x4, R4 ;  /* 0x0000000407047825 */ /* 0x008fca00078e0204 */
[----:B------:R-:W2:Y:S02]  /*00f0*/  LDG.E R7, desc[UR4][R4.64] ;  /* 0x0000000404077981 */ /* 0x000ea4000c1e1900 */
[----:B--2---:R-:W-:-:S05]  /*0100*/  FFMA R7, R2, UR6, R7 ;  /* 0x0000000602077c23 */ /* 0x004fca0008000007 */
[----:B------:R-:W-:Y:S01]  /*0110*/  STG.E desc[UR4][R4.64], R7 ;  /* 0x0000000704007986 */ /* 0x000fe2000c101904 */
[----:B------:R-:W-:Y:S05]  /*0120*/  EXIT ;  /* 0x000000000000794d */ /* 0x000fea0003800000 */
.L_x_0:
[----:B------:R-:W-:-:S00]  /*0130*/  BRA `(.L_x_0) ;  /* 0xfffffffc00fc7947 */ /* 0x000fc0000383ffff */
[----:B------:R-:W-:-:S00]  /*0140*/  NOP ;  /* 0x0000000000007918 */ /* 0x000fc00000000000 */
        /* <DEDUP_REMOVED lines=11> */
.L_x_1:


//--------------------- .nv.shared.reserved.0     --------------------------
	.section	.nv.shared.reserved.0,"aw",@nobits
	.weak		__nv_reservedSMEM_offset_0_alias
	.size		__nv_reservedSMEM_offset_0_alias, 0, 64
	.other		__nv_reservedSMEM_offset_0_alias,@"STO_CUDA_RESERVED_SHARED STV_DEFAULT"
__nv_reservedSMEM_offset_0_alias:
	.zero		0
	.zero		64


//--------------------- .nv.constant0._Z11axpy_kernelifPfS_ --------------------------
	.section	.nv.constant0._Z11axpy_kernelifPfS_,"a",@progbits
	.sectionflags	@""
	.align	4
.nv.constant0._Z11axpy_kernelifPfS_:
	.zero		920


//--------------------- SYMBOLS --------------------------

	.type		.nv.reservedSmem.offset0,@object
	.size		.nv.reservedSmem.offset0,0x4
